	.headerflags	@"EF_CUDA_TEXMODE_UNIFIED EF_CUDA_64BIT_ADDRESS EF_CUDA_ACCELERATORS EF_CUDA_SM90 EF_CUDA_VIRTUAL_SM(EF_CUDA_SM90)"
	.elftype	@"ET_EXEC"


//--------------------- .nv.info                  --------------------------
	.section	.nv.info,"",@"SHT_CUDA_INFO"
	.align	4


	//----- nvinfo : EIATTR_REGCOUNT
	.align		4
        /*0000*/ 	.byte	0x04, 0x2f
        /*0002*/ 	.short	(.L_3 - .L_2)
	.align		4
.L_2:
        /*0004*/ 	.word	index@(triton_poi_fused__native_batch_norm_legit_no_training_24)
        /*0008*/ 	.word	0x00000011


	//----- nvinfo : EIATTR_MIN_STACK_SIZE
	.align		4
.L_3:
        /*000c*/ 	.byte	0x04, 0x12
        /*000e*/ 	.short	(.L_5 - .L_4)
	.align		4
.L_4:
        /*0010*/ 	.word	index@(triton_poi_fused__native_batch_norm_legit_no_training_24)
        /*0014*/ 	.word	0x00000000


	//----- nvinfo : EIATTR_FRAME_SIZE
	.align		4
.L_5:
        /*0018*/ 	.byte	0x04, 0x11
        /*001a*/ 	.short	(.L_7 - .L_6)
	.align		4
.L_6:
        /*001c*/ 	.word	index@(triton_poi_fused__native_batch_norm_legit_no_training_24)
        /*0020*/ 	.word	0x00000000


	//----- nvinfo : EIATTR_MIN_STACK_SIZE
	.align		4
.L_7:
        /*0024*/ 	.byte	0x04, 0x12
        /*0026*/ 	.short	(.L_9 - .L_8)
	.align		4
.L_8:
        /*0028*/ 	.word	index@(triton_poi_fused__native_batch_norm_legit_no_training_24)
        /*002c*/ 	.word	0x00000000
.L_9:


//--------------------- .nv.info.triton_poi_fused__native_batch_norm_legit_no_training_24 --------------------------
	.section	.nv.info.triton_poi_fused__native_batch_norm_legit_no_training_24,"",@"SHT_CUDA_INFO"
	.sectionflags	@""
	.align	4


	//----- nvinfo : EIATTR_CUDA_API_VERSION
	.align		4
        /*0000*/ 	.byte	0x04, 0x37
        /*0002*/ 	.short	(.L_11 - .L_10)
.L_10:
        /*0004*/ 	.word	0x0000007c


	//----- nvinfo : EIATTR_KPARAM_INFO
	.align		4
.L_11:
        /*0008*/ 	.byte	0x04, 0x17
        /*000a*/ 	.short	(.L_13 - .L_12)
.L_12:
        /*000c*/ 	.word	0x00000000
        /*0010*/ 	.short	0x0006
        /*0012*/ 	.short	0x0030
        /*0014*/ 	.byte	0x00, 0xf0, 0x11, 0x00


	//----- nvinfo : EIATTR_KPARAM_INFO
	.align		4
.L_13:
        /*0018*/ 	.byte	0x04, 0x17
        /*001a*/ 	.short	(.L_15 - .L_14)
.L_14:
        /*001c*/ 	.word	0x00000000
        /*0020*/ 	.short	0x0005
        /*0022*/ 	.short	0x0028
        /*0024*/ 	.byte	0x00, 0xf4, 0x21, 0x00


	//----- nvinfo : EIATTR_KPARAM_INFO
	.align		4
.L_15:
        /*0028*/ 	.byte	0x04, 0x17
        /*002a*/ 	.short	(.L_17 - .L_16)
.L_16:
        /*002c*/ 	.word	0x00000000
        /*0030*/ 	.short	0x0004
        /*0032*/ 	.short	0x0020
        /*0034*/ 	.byte	0x00, 0xf4, 0x21, 0x00


	//----- nvinfo : EIATTR_KPARAM_INFO
	.align		4
.L_17:
        /*0038*/ 	.byte	0x04, 0x17
        /*003a*/ 	.short	(.L_19 - .L_18)
.L_18:
        /*003c*/ 	.word	0x00000000
        /*0040*/ 	.short	0x0003
        /*0042*/ 	.short	0x0018
        /*0044*/ 	.byte	0x00, 0xf4, 0x21, 0x00


	//----- nvinfo : EIATTR_KPARAM_INFO
	.align		4
.L_19:
        /*0048*/ 	.byte	0x04, 0x17
        /*004a*/ 	.short	(.L_21 - .L_20)
.L_20:
        /*004c*/ 	.word	0x00000000
        /*0050*/ 	.short	0x0002
        /*0052*/ 	.short	0x0010
        /*0054*/ 	.byte	0x00, 0xf4, 0x21, 0x00


	//----- nvinfo : EIATTR_KPARAM_INFO
	.align		4
.L_21:
        /*0058*/ 	.byte	0x04, 0x17
        /*005a*/ 	.short	(.L_23 - .L_22)
.L_22:
        /*005c*/ 	.word	0x00000000
        /*0060*/ 	.short	0x0001
        /*0062*/ 	.short	0x0008
        /*0064*/ 	.byte	0x00, 0xf4, 0x21, 0x00


	//----- nvinfo : EIATTR_KPARAM_INFO
	.align		4
.L_23:
        /*0068*/ 	.byte	0x04, 0x17
        /*006a*/ 	.short	(.L_25 - .L_24)
.L_24:
        /*006c*/ 	.word	0x00000000
        /*0070*/ 	.short	0x0000
        /*0072*/ 	.short	0x0000
        /*0074*/ 	.byte	0x00, 0xf4, 0x21, 0x00


	//----- nvinfo : EIATTR_SPARSE_MMA_MASK
	.align		4
.L_25:
        /*0078*/ 	.byte	0x03, 0x50
        /*007a*/ 	.short	0x0000


	//----- nvinfo : EIATTR_MAXREG_COUNT
	.align		4
        /*007c*/ 	.byte	0x03, 0x1b
        /*007e*/ 	.short	0x00ff


	//----- nvinfo : EIATTR_EXIT_INSTR_OFFSETS
	.align		4
        /*0080*/ 	.byte	0x04, 0x1c
        /*0082*/ 	.short	(.L_27 - .L_26)


	//   ....[0]....
.L_26:
        /*0084*/ 	.word	0x00000310


	//----- nvinfo : EIATTR_REQNTID
	.align		4
.L_27:
        /*0088*/ 	.byte	0x04, 0x10
        /*008a*/ 	.short	(.L_29 - .L_28)
.L_28:
        /*008c*/ 	.word	0x00000080
        /*0090*/ 	.word	0x00000001
        /*0094*/ 	.word	0x00000001


	//----- nvinfo : EIATTR_CBANK_PARAM_SIZE
	.align		4
.L_29:
        /*0098*/ 	.byte	0x03, 0x19
        /*009a*/ 	.short	0x0034


	//----- nvinfo : EIATTR_PARAM_CBANK
	.align		4
        /*009c*/ 	.byte	0x04, 0x0a
        /*009e*/ 	.short	(.L_31 - .L_30)
	.align		4
.L_30:
        /*00a0*/ 	.word	index@(.nv.constant0.triton_poi_fused__native_batch_norm_legit_no_training_24)
        /*00a4*/ 	.short	0x0210
        /*00a6*/ 	.short	0x0034


	//----- nvinfo : EIATTR_SW_WAR
	.align		4
.L_31:
        /*00a8*/ 	.byte	0x04, 0x36
        /*00aa*/ 	.short	(.L_33 - .L_32)
.L_32:
        /*00ac*/ 	.word	0x00000008
.L_33:


//--------------------- .nv.callgraph             --------------------------
	.section	.nv.callgraph,"",@"SHT_CUDA_CALLGRAPH"
	.align	4
	.sectionentsize	8
	.align		4
        /*0000*/ 	.word	0x00000000
	.align		4
        /*0004*/ 	.word	0xffffffff
	.align		4
        /*0008*/ 	.word	0x00000000
	.align		4
        /*000c*/ 	.word	0xfffffffe
	.align		4
        /*0010*/ 	.word	0x00000000
	.align		4
        /*0014*/ 	.word	0xfffffffd
	.align		4
        /*0018*/ 	.word	0x00000000
	.align		4
        /*001c*/ 	.word	0xfffffffc


//--------------------- .nv.constant4             --------------------------
	.section	.nv.constant4,"a",@progbits
	.align	8
	.align		8
.nv.constant4:
        /*0000*/ 	.dword	_$_str
	.align		8
        /*0008*/ 	.dword	_$_str_$_2


//--------------------- .text.triton_poi_fused__native_batch_norm_legit_no_training_24 --------------------------
	.section	.text.triton_poi_fused__native_batch_norm_legit_no_training_24,"ax",@progbits
	.align	128
        .global         triton_poi_fused__native_batch_norm_legit_no_training_24
        .type           triton_poi_fused__native_batch_norm_legit_no_training_24,@function
        .size           triton_poi_fused__native_batch_norm_legit_no_training_24,(.L_x_1 - triton_poi_fused__native_batch_norm_legit_no_training_24)
        .other          triton_poi_fused__native_batch_norm_legit_no_training_24,@"STO_CUDA_ENTRY STV_DEFAULT"
triton_poi_fused__native_batch_norm_legit_no_training_24:
.text.triton_poi_fused__native_batch_norm_legit_no_training_24:
[----:B------:R-:W-:Y:S01]  /*0000*/  LDC R1, c[0x0][0x28] ;  /* 0x00000a00ff017b82 */ /* 0x000fe20000000800 */
[----:B------:R-:W1:Y:S07]  /*0010*/  S2R R0, SR_TID.X ;  /* 0x0000000000007919 */ /* 0x000e6e0000002100 */
[----:B------:R-:W2:Y:S01]  /*0020*/  LDC.64 R6, c[0x0][0x220] ;  /* 0x00008800ff067b82 */ /* 0x000ea20000000a00 */
[----:B------:R-:W-:Y:S01]  /*0030*/  ULDC.64 UR4, c[0x0][0x208] ;  /* 0x0000820000047ab9 */ /* 0x000fe20000000a00 */
[----:B------:R-:W3:Y:S06]  /*0040*/  S2R R5, SR_CTAID.X ;  /* 0x0000000000057919 */ /* 0x000eec0000002500 */
[----:B------:R-:W4:Y:S08]  /*0050*/  LDC.64 R8, c[0x0][0x228] ;  /* 0x00008a00ff087b82 */ /* 0x000f300000000a00 */
[----:B------:R-:W5:Y:S01]  /*0060*/  LDC.64 R10, c[0x0][0x230] ;  /* 0x00008c00ff0a7b82 */ /* 0x000f620000000a00 */
[----:B-1----:R-:W-:-:S02]  /*0070*/  SHF.L.U32 R0, R0, 0x1, RZ ;  /* 0x0000000100007819 */ /* 0x002fc400000006ff */
[----:B---3--:R-:W-:Y:S02]  /*0080*/  SHF.R.S32.HI R3, RZ, 0x17, R5 ;  /* 0x00000017ff037819 */ /* 0x008fe40000011405 */
[----:B------:R-:W-:Y:S02]  /*0090*/  LOP3.LUT R0, R0, 0xfe, RZ, 0xc0, !PT ;  /* 0x000000fe00007812 */ /* 0x000fe400078ec0ff */
[----:B------:R-:W-:Y:S02]  /*00a0*/  SGXT R3, R3, 0x1 ;  /* 0x000000010303781a */ /* 0x000fe40000000200 */
[----:B------:R-:W-:Y:S02]  /*00b0*/  LEA R0, R5, R0, 0x8 ;  /* 0x0000000005007211 */ /* 0x000fe400078e40ff */
[----:B------:R-:W1:Y:S02]  /*00c0*/  LDC.64 R4, c[0x0][0x218] ;  /* 0x00008600ff047b82 */ /* 0x000e640000000a00 */
[----:B------:R-:W-:-:S04]  /*00d0*/  LEA.HI R3, R3, R0, RZ, 0x8 ;  /* 0x0000000003037211 */ /* 0x000fc800078f40ff */
[----:B------:R-:W-:-:S04]  /*00e0*/  SHF.R.S32.HI R3, RZ, 0x8, R3 ;  /* 0x00000008ff037819 */ /* 0x000fc80000011403 */
[----:B------:R-:W-:-:S04]  /*00f0*/  LEA.HI R2, R3, R3, RZ, 0x5 ;  /* 0x0000000303027211 */ /* 0x000fc800078f28ff */
[----:B------:R-:W-:-:S04]  /*0100*/  LOP3.LUT R2, R2, 0xffffffe0, RZ, 0xc0, !PT ;  /* 0xffffffe002027812 */ /* 0x000fc800078ec0ff */
[----:B------:R-:W-:Y:S02]  /*0110*/  IADD3 R13, R3, -R2, RZ ;  /* 0x80000002030d7210 */ /* 0x000fe40007ffe0ff */
[----:B------:R-:W3:Y:S03]  /*0120*/  LDC.64 R2, c[0x0][0x210] ;  /* 0x00008400ff027b82 */ /* 0x000ee60000000a00 */
[----:B--2---:R-:W-:-:S06]  /*0130*/  IMAD.WIDE R6, R13, 0x4, R6 ;  /* 0x000000040d067825 */ /* 0x004fcc00078e0206 */
[----:B------:R-:W2:Y:S01]  /*0140*/  LDG.E.EL R6, desc[UR4][R6.64] ;  /* 0x0000000406067981 */ /* 0x000ea2000c2e1900 */
[----:B-1----:R-:W-:-:S05]  /*0150*/  IMAD.WIDE R4, R13, 0x4, R4 ;  /* 0x000000040d047825 */ /* 0x002fca00078e0204 */
[----:B------:R1:W2:Y:S01]  /*0160*/  LDG.E.EL R12, desc[UR4][R4.64] ;  /* 0x00000004040c7981 */ /* 0x0002a2000c2e1900 */
[----:B---3--:R-:W-:Y:S01]  /*0170*/  IMAD.WIDE R2, R0, 0x4, R2 ;  /* 0x0000000400027825 */ /* 0x008fe200078e0202 */
[----:B------:R-:W-:Y:S01]  /*0180*/  HFMA2.MMA R14, -RZ, RZ, 1.625, 0 ;  /* 0x3e800000ff0e7435 */ /* 0x000fe200000001ff */
[----:B-1----:R-:W1:Y:S04]  /*0190*/  LDC.64 R4, c[0x0][0x238] ;  /* 0x00008e00ff047b82 */ /* 0x002e680000000a00 */
[----:B------:R-:W3:Y:S01]  /*01a0*/  LDG.E.64 R2, desc[UR4][R2.64] ;  /* 0x0000000402027981 */ /* 0x000ee2000c1e1b00 */
[----:B----4-:R-:W-:-:S04]  /*01b0*/  IMAD.WIDE R8, R13, 0x4, R8 ;  /* 0x000000040d087825 */ /* 0x010fc800078e0208 */
[----:B-----5:R-:W-:Y:S02]  /*01c0*/  IMAD.WIDE R10, R13, 0x4, R10 ;  /* 0x000000040d0a7825 */ /* 0x020fe400078e020a */
[----:B------:R-:W4:Y:S04]  /*01d0*/  LDG.E.EL R8, desc[UR4][R8.64] ;  /* 0x0000000408087981 */ /* 0x000f28000c2e1900 */
[----:B------:R-:W4:Y:S01]  /*01e0*/  LDG.E.EL R11, desc[UR4][R10.64] ;  /* 0x000000040a0b7981 */ /* 0x000f22000c2e1900 */
[----:B-1----:R-:W-:-:S04]  /*01f0*/  IMAD.WIDE R4, R0, 0x4, R4 ;  /* 0x0000000400047825 */ /* 0x002fc800078e0204 */
[----:B--2---:R-:W-:-:S04]  /*0200*/  FADD R6, R6, 9.9999997473787516356e-06 ;  /* 0x3727c5ac06067421 */ /* 0x004fc80000000000 */
[----:B------:R-:W1:Y:S02]  /*0210*/  MUFU.SQRT R7, R6 ;  /* 0x0000000600077308 */ /* 0x000e640000002000 */
[C---:B-1----:R-:W-:Y:S02]  /*0220*/  FSETP.GT.AND P0, PT, R7.reuse, 8.50705917302346158658e+37, PT ;  /* 0x7e8000000700780b */ /* 0x042fe40003f04000 */
[----:B------:R-:W-:-:S11]  /*0230*/  FSETP.GEU.AND P1, PT, R7, 1.175494350822287508e-38, PT ;  /* 0x008000000700780b */ /* 0x000fd60003f2e000 */
[----:B------:R-:W-:-:S04]  /*0240*/  @P0 FMUL R7, R7, 0.25 ;  /* 0x3e80000007070820 */ /* 0x000fc80000400000 */
[----:B------:R-:W-:-:S06]  /*0250*/  @!P1 FMUL R7, R7, 16777216 ;  /* 0x4b80000007079820 */ /* 0x000fcc0000400000 */
[----:B------:R-:W1:Y:S01]  /*0260*/  MUFU.RCP R7, R7 ;  /* 0x0000000700077308 */ /* 0x000e620000001000 */
[----:B------:R-:W-:Y:S01]  /*0270*/  FSEL R14, R14, 1, P0 ;  /* 0x3f8000000e0e7808 */ /* 0x000fe20000000000 */
[----:B---3--:R-:W-:-:S04]  /*0280*/  FADD R2, R2, -R12 ;  /* 0x8000000c02027221 */ /* 0x008fc80000000000 */
[----:B------:R-:W-:Y:S01]  /*0290*/  @!P1 FMUL R14, R14, 16777216 ;  /* 0x4b8000000e0e9820 */ /* 0x000fe20000400000 */
[----:B------:R-:W-:-:S03]  /*02a0*/  FADD R3, R3, -R12 ;  /* 0x8000000c03037221 */ /* 0x000fc60000000000 */
[----:B-1----:R-:W-:-:S04]  /*02b0*/  FMUL R14, R7, R14 ;  /* 0x0000000e070e7220 */ /* 0x002fc80000400000 */
[-C--:B------:R-:W-:Y:S01]  /*02c0*/  FMUL R2, R2, R14.reuse ;  /* 0x0000000e02027220 */ /* 0x080fe20000400000 */
[----:B------:R-:W-:-:S03]  /*02d0*/  FMUL R14, R3, R14 ;  /* 0x0000000e030e7220 */ /* 0x000fc60000400000 */
[C-C-:B----4-:R-:W-:Y:S01]  /*02e0*/  FFMA R2, R8.reuse, R2, R11.reuse ;  /* 0x0000000208027223 */ /* 0x150fe2000000000b */
[----:B------:R-:W-:-:S05]  /*02f0*/  FFMA R3, R8, R14, R11 ;  /* 0x0000000e08037223 */ /* 0x000fca000000000b */
[----:B------:R-:W-:Y:S01]  /*0300*/  STG.E.64 desc[UR4][R4.64], R2 ;  /* 0x0000000204007986 */ /* 0x000fe2000c101b04 */
[----:B------:R-:W-:Y:S05]  /*0310*/  EXIT ;  /* 0x000000000000794d */ /* 0x000fea0003800000 */
.L_x_0:
[----:B------:R-:W-:-:S00]  /*0320*/  BRA `(.L_x_0) ;  /* 0xfffffffc00fc7947 */ /* 0x000fc0000383ffff */
[----:B------:R-:W-:-:S00]  /*0330*/  NOP ;  /* 0x0000000000007918 */ /* 0x000fc00000000000 */
        /* <DEDUP_REMOVED lines=12> */
.L_x_1:


//--------------------- .nv.global.init           --------------------------
	.section	.nv.global.init,"aw",@progbits
.nv.global.init:
	.type		_$_str,@object
	.size		_$_str,(_$_str_$_2 - _$_str)
_$_str:
        /*0000*/ 	.byte	0x5f, 0x5f, 0x43, 0x55, 0x44, 0x41, 0x5f, 0x46, 0x54, 0x5a, 0x00
	.type		_$_str_$_2,@object
	.size		_$_str_$_2,(.L_1 - _$_str_$_2)
_$_str_$_2:
        /*000b*/ 	.byte	0x5f, 0x5f, 0x43, 0x55, 0x44, 0x41, 0x5f, 0x50, 0x52, 0x45, 0x43, 0x5f, 0x53, 0x51, 0x52, 0x54
        /*001b*/ 	.byte	0x00
.L_1:


//--------------------- .nv.constant0.triton_poi_fused__native_batch_norm_legit_no_training_24 --------------------------
	.section	.nv.constant0.triton_poi_fused__native_batch_norm_legit_no_training_24,"a",@progbits
	.sectionflags	@""
	.align	4
.nv.constant0.triton_poi_fused__native_batch_norm_legit_no_training_24:
	.zero		580
